	.headerflags	@"EF_CUDA_TEXMODE_UNIFIED EF_CUDA_64BIT_ADDRESS EF_CUDA_ACCELERATORS EF_CUDA_SM90 EF_CUDA_VIRTUAL_SM(EF_CUDA_SM90)"
	.elftype	@"ET_EXEC"


//--------------------- .nv.info                  --------------------------
	.section	.nv.info,"",@"SHT_CUDA_INFO"
	.align	4


	//----- nvinfo : EIATTR_REGCOUNT
	.align		4
        /*0000*/ 	.byte	0x04, 0x2f
        /*0002*/ 	.short	(.L_1 - .L_0)
	.align		4
.L_0:
        /*0004*/ 	.word	index@(triton_per_fused_abs_mean_sub_8)
        /*0008*/ 	.word	0x0000000e


	//----- nvinfo : EIATTR_MIN_STACK_SIZE
	.align		4
.L_1:
        /*000c*/ 	.byte	0x04, 0x12
        /*000e*/ 	.short	(.L_3 - .L_2)
	.align		4
.L_2:
        /*0010*/ 	.word	index@(triton_per_fused_abs_mean_sub_8)
        /*0014*/ 	.word	0x00000000


	//----- nvinfo : EIATTR_FRAME_SIZE
	.align		4
.L_3:
        /*0018*/ 	.byte	0x04, 0x11
        /*001a*/ 	.short	(.L_5 - .L_4)
	.align		4
.L_4:
        /*001c*/ 	.word	index@(triton_per_fused_abs_mean_sub_8)
        /*0020*/ 	.word	0x00000000


	//----- nvinfo : EIATTR_MIN_STACK_SIZE
	.align		4
.L_5:
        /*0024*/ 	.byte	0x04, 0x12
        /*0026*/ 	.short	(.L_7 - .L_6)
	.align		4
.L_6:
        /*0028*/ 	.word	index@(triton_per_fused_abs_mean_sub_8)
        /*002c*/ 	.word	0x00000000
.L_7:


//--------------------- .nv.info.triton_per_fused_abs_mean_sub_8 --------------------------
	.section	.nv.info.triton_per_fused_abs_mean_sub_8,"",@"SHT_CUDA_INFO"
	.sectionflags	@""
	.align	4


	//----- nvinfo : EIATTR_CUDA_API_VERSION
	.align		4
        /*0000*/ 	.byte	0x04, 0x37
        /*0002*/ 	.short	(.L_9 - .L_8)
.L_8:
        /*0004*/ 	.word	0x0000007c


	//----- nvinfo : EIATTR_KPARAM_INFO
	.align		4
.L_9:
        /*0008*/ 	.byte	0x04, 0x17
        /*000a*/ 	.short	(.L_11 - .L_10)
.L_10:
        /*000c*/ 	.word	0x00000000
        /*0010*/ 	.short	0x0003
        /*0012*/ 	.short	0x0014
        /*0014*/ 	.byte	0x00, 0xf0, 0x11, 0x00


	//----- nvinfo : EIATTR_KPARAM_INFO
	.align		4
.L_11:
        /*0018*/ 	.byte	0x04, 0x17
        /*001a*/ 	.short	(.L_13 - .L_12)
.L_12:
        /*001c*/ 	.word	0x00000000
        /*0020*/ 	.short	0x0002
        /*0022*/ 	.short	0x0010
        /*0024*/ 	.byte	0x00, 0xf0, 0x11, 0x00


	//----- nvinfo : EIATTR_KPARAM_INFO
	.align		4
.L_13:
        /*0028*/ 	.byte	0x04, 0x17
        /*002a*/ 	.short	(.L_15 - .L_14)
.L_14:
        /*002c*/ 	.word	0x00000000
        /*0030*/ 	.short	0x0001
        /*0032*/ 	.short	0x0008
        /*0034*/ 	.byte	0x00, 0xf4, 0x21, 0x00


	//----- nvinfo : EIATTR_KPARAM_INFO
	.align		4
.L_15:
        /*0038*/ 	.byte	0x04, 0x17
        /*003a*/ 	.short	(.L_17 - .L_16)
.L_16:
        /*003c*/ 	.word	0x00000000
        /*0040*/ 	.short	0x0000
        /*0042*/ 	.short	0x0000
        /*0044*/ 	.byte	0x00, 0xf4, 0x21, 0x00


	//----- nvinfo : EIATTR_SPARSE_MMA_MASK
	.align		4
.L_17:
        /*0048*/ 	.byte	0x03, 0x50
        /*004a*/ 	.short	0x0000


	//----- nvinfo : EIATTR_MAXREG_COUNT
	.align		4
        /*004c*/ 	.byte	0x03, 0x1b
        /*004e*/ 	.short	0x00ff


	//----- nvinfo : EIATTR_COOP_GROUP_MASK_REGIDS
	.align		4
        /*0050*/ 	.byte	0x04, 0x29
        /*0052*/ 	.short	(.L_19 - .L_18)


	//   ....[0]....
.L_18:
        /*0054*/ 	.word	0xffffffff


	//   ....[1]....
        /*0058*/ 	.word	0xffffffff


	//   ....[2]....
        /*005c*/ 	.word	0xffffffff


	//   ....[3]....
        /*0060*/ 	.word	0xffffffff


	//   ....[4]....
        /*0064*/ 	.word	0xffffffff


	//   ....[5]....
        /*0068*/ 	.word	0xffffffff


	//----- nvinfo : EIATTR_COOP_GROUP_INSTR_OFFSETS
	.align		4
.L_19:
        /*006c*/ 	.byte	0x04, 0x28
        /*006e*/ 	.short	(.L_21 - .L_20)


	//   ....[0]....
.L_20:
        /*0070*/ 	.word	0x00000150


	//   ....[1]....
        /*0074*/ 	.word	0x00000170


	//   ....[2]....
        /*0078*/ 	.word	0x000001a0


	//   ....[3]....
        /*007c*/ 	.word	0x000001c0


	//   ....[4]....
        /*0080*/ 	.word	0x000001e0


	//   ....[5]....
        /*0084*/ 	.word	0x00000280


	//----- nvinfo : EIATTR_EXIT_INSTR_OFFSETS
	.align		4
.L_21:
        /*0088*/ 	.byte	0x04, 0x1c
        /*008a*/ 	.short	(.L_23 - .L_22)


	//   ....[0]....
.L_22:
        /*008c*/ 	.word	0x000002c0


	//   ....[1]....
        /*0090*/ 	.word	0x00000310


	//----- nvinfo : EIATTR_REQNTID
	.align		4
.L_23:
        /*0094*/ 	.byte	0x04, 0x10
        /*0096*/ 	.short	(.L_25 - .L_24)
.L_24:
        /*0098*/ 	.word	0x00000040
        /*009c*/ 	.word	0x00000001
        /*00a0*/ 	.word	0x00000001


	//----- nvinfo : EIATTR_CBANK_PARAM_SIZE
	.align		4
.L_25:
        /*00a4*/ 	.byte	0x03, 0x19
        /*00a6*/ 	.short	0x0018


	//----- nvinfo : EIATTR_PARAM_CBANK
	.align		4
        /*00a8*/ 	.byte	0x04, 0x0a
        /*00aa*/ 	.short	(.L_27 - .L_26)
	.align		4
.L_26:
        /*00ac*/ 	.word	index@(.nv.constant0.triton_per_fused_abs_mean_sub_8)
        /*00b0*/ 	.short	0x0210
        /*00b2*/ 	.short	0x0018


	//----- nvinfo : EIATTR_SW_WAR
	.align		4
.L_27:
        /*00b4*/ 	.byte	0x04, 0x36
        /*00b6*/ 	.short	(.L_29 - .L_28)
.L_28:
        /*00b8*/ 	.word	0x00000008
.L_29:


//--------------------- .nv.callgraph             --------------------------
	.section	.nv.callgraph,"",@"SHT_CUDA_CALLGRAPH"
	.align	4
	.sectionentsize	8
	.align		4
        /*0000*/ 	.word	0x00000000
	.align		4
        /*0004*/ 	.word	0xffffffff
	.align		4
        /*0008*/ 	.word	0x00000000
	.align		4
        /*000c*/ 	.word	0xfffffffe
	.align		4
        /*0010*/ 	.word	0x00000000
	.align		4
        /*0014*/ 	.word	0xfffffffd
	.align		4
        /*0018*/ 	.word	0x00000000
	.align		4
        /*001c*/ 	.word	0xfffffffc


//--------------------- .text.triton_per_fused_abs_mean_sub_8 --------------------------
	.section	.text.triton_per_fused_abs_mean_sub_8,"ax",@progbits
	.sectionflags	@"SHF_BARRIERS=1"
	.align	128
        .global         triton_per_fused_abs_mean_sub_8
        .type           triton_per_fused_abs_mean_sub_8,@function
        .size           triton_per_fused_abs_mean_sub_8,(.L_x_1 - triton_per_fused_abs_mean_sub_8)
        .other          triton_per_fused_abs_mean_sub_8,@"STO_CUDA_ENTRY STV_DEFAULT"
triton_per_fused_abs_mean_sub_8:
.text.triton_per_fused_abs_mean_sub_8:
[----:B------:R-:W0:Y:S02]  /*0000*/  LDC R1, c[0x0][0x28] ;  /* 0x00000a00ff017b82 */ /* 0x000e240000000800 */
[----:B------:R-:W1:Y:S01]  /*0010*/  S2R R10, SR_TID.X ;  /* 0x00000000000a7919 */ /* 0x000e620000002100 */
[----:B------:R-:W2:Y:S01]  /*0020*/  LDC.64 R2, c[0x0][0x210] ;  /* 0x00008400ff027b82 */ /* 0x000ea20000000a00 */
[----:B------:R-:W-:Y:S01]  /*0030*/  ULDC.64 UR6, c[0x0][0x208] ;  /* 0x0000820000067ab9 */ /* 0x000fe20000000a00 */
[----:B------:R-:W3:Y:S01]  /*0040*/  S2R R0, SR_CTAID.X ;  /* 0x0000000000007919 */ /* 0x000ee20000002500 */
[----:B-1----:R-:W-:Y:S01]  /*0050*/  IMAD.SHL.U32 R4, R10, 0x80, RZ ;  /* 0x000000800a047824 */ /* 0x002fe200078e00ff */
[----:B---3--:R-:W-:-:S04]  /*0060*/  ISETP.GE.AND P0, PT, R0, 0x80, PT ;  /* 0x000000800000780c */ /* 0x008fc80003f06270 */
[----:B------:R-:W-:Y:S01]  /*0070*/  LOP3.LUT R5, R4, 0x1f80, RZ, 0xc0, !PT ;  /* 0x00001f8004057812 */ /* 0x000fe200078ec0ff */
[----:B------:R-:W-:-:S04]  /*0080*/  IMAD.MOV.U32 R4, RZ, RZ, RZ ;  /* 0x000000ffff047224 */ /* 0x000fc800078e00ff */
[----:B------:R-:W-:-:S04]  /*0090*/  IMAD.IADD R5, R5, 0x1, R0 ;  /* 0x0000000105057824 */ /* 0x000fc800078e0200 */
[----:B--2---:R-:W-:-:S05]  /*00a0*/  IMAD.WIDE R2, R5, 0x4, R2 ;  /* 0x0000000405027825 */ /* 0x004fca00078e0202 */
[----:B------:R1:W2:Y:S01]  /*00b0*/  @!P0 LDG.E R4, desc[UR6][R2.64] ;  /* 0x0000000602048981 */ /* 0x0002a2000c1e1900 */
[----:B------:R-:W3:Y:S01]  /*00c0*/  S2UR UR5, SR_CgaCtaId ;  /* 0x00000000000579c3 */ /* 0x000ee20000008800 */
[----:B------:R-:W-:Y:S01]  /*00d0*/  UMOV UR4, 0x400 ;  /* 0x0000040000047882 */ /* 0x000fe20000000000 */
[----:B------:R-:W-:Y:S02]  /*00e0*/  ISETP.GE.AND P1, PT, R10, 0x2, PT ;  /* 0x000000020a00780c */ /* 0x000fe40003f26270 */
[----:B-1----:R-:W-:-:S04]  /*00f0*/  SHF.R.U32.HI R2, RZ, 0x3, R10 ;  /* 0x00000003ff027819 */ /* 0x002fc8000001160a */
[----:B------:R-:W-:Y:S01]  /*0100*/  LOP3.LUT R2, R2, 0x4, RZ, 0xc0, !PT ;  /* 0x0000000402027812 */ /* 0x000fe200078ec0ff */
[----:B---3--:R-:W-:Y:S01]  /*0110*/  UPRMT UR4, UR5, 0x654, UR4 ;  /* 0x0000065405047896 */ /* 0x008fe20008000004 */
[----:B--2---:R-:W-:-:S04]  /*0120*/  SEL R4, R4, RZ, !P0 ;  /* 0x000000ff04047207 */ /* 0x004fc80004000000 */
[----:B------:R-:W-:Y:S02]  /*0130*/  FSEL R4, R4, RZ, !P0 ;  /* 0x000000ff04047208 */ /* 0x000fe40004000000 */
[----:B------:R-:W-:-:S03]  /*0140*/  LOP3.LUT P0, RZ, R10, 0x1f, RZ, 0xc0, !PT ;  /* 0x0000001f0aff7812 */ /* 0x000fc6000780c0ff */
[----:B------:R-:W1:Y:S02]  /*0150*/  SHFL.BFLY PT, R5, R4, 0x10, 0x1f ;  /* 0x0e001f0004057f89 */ /* 0x000e6400000e0000 */
[----:B-1----:R-:W-:-:S05]  /*0160*/  FADD R5, R4, R5 ;  /* 0x0000000504057221 */ /* 0x002fca0000000000 */
[----:B------:R-:W1:Y:S02]  /*0170*/  SHFL.BFLY PT, R6, R5, 0x8, 0x1f ;  /* 0x0d001f0005067f89 */ /* 0x000e6400000e0000 */
[----:B-1----:R-:W-:Y:S01]  /*0180*/  FADD R6, R5, R6 ;  /* 0x0000000605067221 */ /* 0x002fe20000000000 */
[----:B------:R-:W-:-:S04]  /*0190*/  LOP3.LUT R5, R10, 0x1, RZ, 0xc0, !PT ;  /* 0x000000010a057812 */ /* 0x000fc800078ec0ff */
[----:B------:R-:W1:Y:S02]  /*01a0*/  SHFL.BFLY PT, R7, R6, 0x4, 0x1f ;  /* 0x0c801f0006077f89 */ /* 0x000e6400000e0000 */
[----:B-1----:R-:W-:-:S05]  /*01b0*/  FADD R7, R6, R7 ;  /* 0x0000000706077221 */ /* 0x002fca0000000000 */
[----:B------:R-:W1:Y:S02]  /*01c0*/  SHFL.BFLY PT, R8, R7, 0x2, 0x1f ;  /* 0x0c401f0007087f89 */ /* 0x000e6400000e0000 */
[----:B-1----:R-:W-:-:S05]  /*01d0*/  FADD R8, R7, R8 ;  /* 0x0000000807087221 */ /* 0x002fca0000000000 */
[----:B------:R-:W1:Y:S02]  /*01e0*/  SHFL.BFLY PT, R3, R8, 0x1, 0x1f ;  /* 0x0c201f0008037f89 */ /* 0x000e6400000e0000 */
[----:B-1----:R-:W-:Y:S01]  /*01f0*/  FADD R11, R8, R3 ;  /* 0x00000003080b7221 */ /* 0x002fe20000000000 */
[----:B------:R-:W-:-:S04]  /*0200*/  LEA R3, R10, UR4, 0x2 ;  /* 0x000000040a037c11 */ /* 0x000fc8000f8e10ff */
[----:B------:R-:W-:Y:S01]  /*0210*/  @!P0 STS [R2+UR4], R11 ;  /* 0x0000000b02008988 */ /* 0x000fe20008000804 */
[----:B------:R-:W-:Y:S01]  /*0220*/  BAR.SYNC.DEFER_BLOCKING 0x0 ;  /* 0x0000000000007b1d */ /* 0x000fe20000010000 */
[----:B------:R-:W-:-:S04]  /*0230*/  ISETP.NE.U32.AND P0, PT, R5, 0x1, PT ;  /* 0x000000010500780c */ /* 0x000fc80003f05070 */
[C---:B------:R-:W-:Y:S01]  /*0240*/  ISETP.LT.AND P0, PT, R10.reuse, 0x2, P0 ;  /* 0x000000020a00780c */ /* 0x040fe20000701270 */
[----:B------:R-:W1:Y:S01]  /*0250*/  @!P1 LDS R9, [R3] ;  /* 0x0000000003099984 */ /* 0x000e620000000800 */
[----:B------:R-:W-:-:S04]  /*0260*/  LOP3.LUT P1, RZ, R10, 0x3f, RZ, 0xc0, !PT ;  /* 0x0000003f0aff7812 */ /* 0x000fc8000782c0ff */
[----:B------:R-:W-:Y:S01]  /*0270*/  ISETP.LT.AND P1, PT, R0, 0x80, !P1 ;  /* 0x000000800000780c */ /* 0x000fe20004f21270 */
[----:B-1----:R-:W1:Y:S02]  /*0280*/  SHFL.BFLY PT, R4, R9, 0x1, 0x1f ;  /* 0x0c201f0009047f89 */ /* 0x002e6400000e0000 */
[----:B-1----:R-:W-:-:S05]  /*0290*/  FADD R4, R9, R4 ;  /* 0x0000000409047221 */ /* 0x002fca0000000000 */
[----:B------:R1:W-:Y:S01]  /*02a0*/  @P0 STS [R3], R4 ;  /* 0x0000000403000388 */ /* 0x0003e20000000800 */
[----:B------:R-:W-:Y:S06]  /*02b0*/  BAR.SYNC.DEFER_BLOCKING 0x0 ;  /* 0x0000000000007b1d */ /* 0x000fec0000010000 */
[----:B-1----:R-:W-:Y:S05]  /*02c0*/  @!P1 EXIT ;  /* 0x000000000000994d */ /* 0x002fea0003800000 */
[----:B------:R-:W0:Y:S01]  /*02d0*/  LDS R5, [UR4] ;  /* 0x00000004ff057984 */ /* 0x000e220008000800 */
[----:B------:R-:W1:Y:S02]  /*02e0*/  LDC.64 R2, c[0x0][0x218] ;  /* 0x00008600ff027b82 */ /* 0x000e640000000a00 */
[----:B-1----:R-:W-:-:S05]  /*02f0*/  IMAD.WIDE R2, R0, 0x4, R2 ;  /* 0x0000000400027825 */ /* 0x002fca00078e0202 */
[----:B0-----:R-:W-:Y:S01]  /*0300*/  STG.E desc[UR6][R2.64], R5 ;  /* 0x0000000502007986 */ /* 0x001fe2000c101906 */
[----:B------:R-:W-:Y:S05]  /*0310*/  EXIT ;  /* 0x000000000000794d */ /* 0x000fea0003800000 */
.L_x_0:
[----:B------:R-:W-:-:S00]  /*0320*/  BRA `(.L_x_0) ;  /* 0xfffffffc00fc7947 */ /* 0x000fc0000383ffff */
[----:B------:R-:W-:-:S00]  /*0330*/  NOP ;  /* 0x0000000000007918 */ /* 0x000fc00000000000 */
        /* <DEDUP_REMOVED lines=12> */
.L_x_1:


//--------------------- .nv.shared.triton_per_fused_abs_mean_sub_8 --------------------------
	.section	.nv.shared.triton_per_fused_abs_mean_sub_8,"aw",@nobits
	.sectionflags	@""
	.align	16
	.zero		1024


//--------------------- .nv.constant0.triton_per_fused_abs_mean_sub_8 --------------------------
	.section	.nv.constant0.triton_per_fused_abs_mean_sub_8,"a",@progbits
	.sectionflags	@""
	.align	4
.nv.constant0.triton_per_fused_abs_mean_sub_8:
	.zero		552
